//
// Generated by NVIDIA NVVM Compiler
//
// Compiler Build ID: CL-36424714
// Cuda compilation tools, release 13.0, V13.0.88
// Based on NVVM 20.0.0
//

.version 9.0
.target sm_100
.address_size 64

	// .globl	_Z14basicSwizzlingPfS_i
// _ZZ14basicSwizzlingPfS_iE9raw_sdata has been demoted
// _ZZ14swizzledTilingPfS_iE5sdata has been demoted
// _ZZ17advancedSwizzlingPfS_iE5sdata has been demoted
// _ZZ17swizzledTransposePfS_iE4tile has been demoted
// _ZZ21compareAccessPatternsPfE10normal_mem has been demoted
// _ZZ21compareAccessPatternsPfE12swizzled_mem has been demoted
// _ZZ20permutationSwizzlingPfS_iE5sdata has been demoted

.visible .entry _Z14basicSwizzlingPfS_i(
	.param .u64 .ptr .align 1 _Z14basicSwizzlingPfS_i_param_0,
	.param .u64 .ptr .align 1 _Z14basicSwizzlingPfS_i_param_1,
	.param .u32 _Z14basicSwizzlingPfS_i_param_2
)
{
	.reg .pred 	%p<2>;
	.reg .b32 	%r<8>;
	.reg .b32 	%f<3>;
	.reg .b64 	%rd<8>;
	// demoted variable
	.shared .align 4 .b8 _ZZ14basicSwizzlingPfS_iE9raw_sdata[4096];
	ld.param.u64 	%rd1, [_Z14basicSwizzlingPfS_i_param_0];
	ld.param.u64 	%rd2, [_Z14basicSwizzlingPfS_i_param_1];
	ld.param.u32 	%r2, [_Z14basicSwizzlingPfS_i_param_2];
	mov.u32 	%r1, %tid.x;
	setp.ge.s32 	%p1, %r1, %r2;
	@%p1 bra 	$L__BB0_2;
	cvta.to.global.u64 	%rd3, %rd1;
	cvta.to.global.u64 	%rd4, %rd2;
	shr.u32 	%r3, %r1, 5;
	xor.b32  	%r4, %r3, %r1;
	mul.wide.u32 	%rd5, %r1, 4;
	add.s64 	%rd6, %rd3, %rd5;
	ld.global.f32 	%f1, [%rd6];
	shl.b32 	%r5, %r4, 2;
	mov.u32 	%r6, _ZZ14basicSwizzlingPfS_iE9raw_sdata;
	add.s32 	%r7, %r6, %r5;
	st.shared.f32 	[%r7], %f1;
	bar.sync 	0;
	ld.shared.f32 	%f2, [%r7];
	add.s64 	%rd7, %rd4, %rd5;
	st.global.f32 	[%rd7], %f2;
$L__BB0_2:
	ret;

}
	// .globl	_Z14swizzledTilingPfS_i
.visible .entry _Z14swizzledTilingPfS_i(
	.param .u64 .ptr .align 1 _Z14swizzledTilingPfS_i_param_0,
	.param .u64 .ptr .align 1 _Z14swizzledTilingPfS_i_param_1,
	.param .u32 _Z14swizzledTilingPfS_i_param_2
)
{
	.reg .pred 	%p<6>;
	.reg .b32 	%r<29>;
	.reg .b32 	%f<4>;
	.reg .b64 	%rd<9>;
	// demoted variable
	.shared .align 4 .b8 _ZZ14swizzledTilingPfS_iE5sdata[4096];
	ld.param.u64 	%rd1, [_Z14swizzledTilingPfS_i_param_0];
	ld.param.u64 	%rd2, [_Z14swizzledTilingPfS_i_param_1];
	ld.param.u32 	%r8, [_Z14swizzledTilingPfS_i_param_2];
	mov.u32 	%r9, %ctaid.x;
	shl.b32 	%r10, %r9, 5;
	mov.u32 	%r1, %tid.x;
	add.s32 	%r2, %r10, %r1;
	mov.u32 	%r11, %ctaid.y;
	shl.b32 	%r12, %r11, 5;
	mov.u32 	%r3, %tid.y;
	add.s32 	%r13, %r12, %r3;
	max.s32 	%r14, %r2, %r13;
	setp.lt.s32 	%p1, %r14, %r8;
	setp.ge.s32 	%p2, %r14, %r8;
	@%p2 bra 	$L__BB1_3;
	shl.b32 	%r15, %r3, 5;
	and.b32  	%r16, %r3, 31;
	xor.b32  	%r17, %r16, %r1;
	add.s32 	%r5, %r17, %r15;
	setp.gt.u32 	%p3, %r5, 1023;
	@%p3 bra 	$L__BB1_3;
	mad.lo.s32 	%r18, %r8, %r13, %r2;
	cvta.to.global.u64 	%rd3, %rd1;
	mul.wide.s32 	%rd4, %r18, 4;
	add.s64 	%rd5, %rd3, %rd4;
	ld.global.f32 	%f1, [%rd5];
	shl.b32 	%r19, %r5, 2;
	mov.u32 	%r20, _ZZ14swizzledTilingPfS_iE5sdata;
	add.s32 	%r21, %r20, %r19;
	st.shared.f32 	[%r21], %f1;
$L__BB1_3:
	bar.sync 	0;
	not.pred 	%p4, %p1;
	@%p4 bra 	$L__BB1_6;
	shl.b32 	%r22, %r3, 5;
	and.b32  	%r23, %r3, 31;
	xor.b32  	%r24, %r23, %r1;
	add.s32 	%r6, %r24, %r22;
	setp.gt.u32 	%p5, %r6, 1023;
	@%p5 bra 	$L__BB1_6;
	shl.b32 	%r25, %r6, 2;
	mov.u32 	%r26, _ZZ14swizzledTilingPfS_iE5sdata;
	add.s32 	%r27, %r26, %r25;
	ld.shared.f32 	%f2, [%r27];
	add.f32 	%f3, %f2, %f2;
	mad.lo.s32 	%r28, %r8, %r13, %r2;
	cvta.to.global.u64 	%rd6, %rd2;
	mul.wide.s32 	%rd7, %r28, 4;
	add.s64 	%rd8, %rd6, %rd7;
	st.global.f32 	[%rd8], %f3;
$L__BB1_6:
	ret;

}
	// .globl	_Z17advancedSwizzlingPfS_i
.visible .entry _Z17advancedSwizzlingPfS_i(
	.param .u64 .ptr .align 1 _Z17advancedSwizzlingPfS_i_param_0,
	.param .u64 .ptr .align 1 _Z17advancedSwizzlingPfS_i_param_1,
	.param .u32 _Z17advancedSwizzlingPfS_i_param_2
)
{
	.reg .pred 	%p<5>;
	.reg .b32 	%r<21>;
	.reg .b32 	%f<4>;
	.reg .b64 	%rd<8>;
	// demoted variable
	.shared .align 4 .b8 _ZZ17advancedSwizzlingPfS_iE5sdata[4096];
	ld.param.u64 	%rd1, [_Z17advancedSwizzlingPfS_i_param_0];
	ld.param.u64 	%rd2, [_Z17advancedSwizzlingPfS_i_param_1];
	ld.param.u32 	%r3, [_Z17advancedSwizzlingPfS_i_param_2];
	mov.u32 	%r4, %tid.x;
	mov.u32 	%r5, %ctaid.x;
	mov.u32 	%r6, %ntid.x;
	mad.lo.s32 	%r1, %r5, %r6, %r4;
	setp.ge.s32 	%p1, %r1, %r3;
	setp.gt.s32 	%p2, %r1, 1023;
	or.pred  	%p3, %p2, %p1;
	@%p3 bra 	$L__BB2_3;
	shr.s32 	%r7, %r1, 31;
	shr.u32 	%r8, %r7, 27;
	add.s32 	%r9, %r1, %r8;
	and.b32  	%r10, %r9, -32;
	sub.s32 	%r11, %r1, %r10;
	shr.u32 	%r12, %r7, 26;
	add.s32 	%r13, %r1, %r12;
	shr.u32 	%r14, %r13, 6;
	and.b32  	%r15, %r14, 31;
	and.b32  	%r16, %r11, -32;
	or.b32  	%r17, %r15, %r16;
	add.s32 	%r2, %r17, %r10;
	setp.gt.s32 	%p4, %r2, 1023;
	@%p4 bra 	$L__BB2_3;
	cvta.to.global.u64 	%rd3, %rd1;
	mul.wide.s32 	%rd4, %r1, 4;
	add.s64 	%rd5, %rd3, %rd4;
	ld.global.f32 	%f1, [%rd5];
	shl.b32 	%r18, %r2, 2;
	mov.u32 	%r19, _ZZ17advancedSwizzlingPfS_iE5sdata;
	add.s32 	%r20, %r19, %r18;
	st.shared.f32 	[%r20], %f1;
	bar.sync 	0;
	ld.shared.f32 	%f2, [%r20];
	mul.f32 	%f3, %f2, 0f40400000;
	cvta.to.global.u64 	%rd6, %rd2;
	add.s64 	%rd7, %rd6, %rd4;
	st.global.f32 	[%rd7], %f3;
$L__BB2_3:
	ret;

}
	// .globl	_Z17swizzledTransposePfS_i
.visible .entry _Z17swizzledTransposePfS_i(
	.param .u64 .ptr .align 1 _Z17swizzledTransposePfS_i_param_0,
	.param .u64 .ptr .align 1 _Z17swizzledTransposePfS_i_param_1,
	.param .u32 _Z17swizzledTransposePfS_i_param_2
)
{
	.reg .pred 	%p<3>;
	.reg .b32 	%r<26>;
	.reg .b32 	%f<3>;
	.reg .b64 	%rd<9>;
	// demoted variable
	.shared .align 4 .b8 _ZZ17swizzledTransposePfS_iE4tile[4224];
	ld.param.u64 	%rd1, [_Z17swizzledTransposePfS_i_param_0];
	ld.param.u64 	%rd2, [_Z17swizzledTransposePfS_i_param_1];
	ld.param.u32 	%r10, [_Z17swizzledTransposePfS_i_param_2];
	mov.u32 	%r11, %ctaid.x;
	shl.b32 	%r1, %r11, 5;
	mov.u32 	%r2, %tid.x;
	add.s32 	%r3, %r1, %r2;
	mov.u32 	%r12, %ctaid.y;
	shl.b32 	%r4, %r12, 5;
	mov.u32 	%r5, %tid.y;
	add.s32 	%r13, %r4, %r5;
	max.s32 	%r14, %r3, %r13;
	setp.ge.s32 	%p1, %r14, %r10;
	@%p1 bra 	$L__BB3_2;
	cvta.to.global.u64 	%rd3, %rd1;
	mad.lo.s32 	%r15, %r10, %r13, %r3;
	mul.wide.s32 	%rd4, %r15, 4;
	add.s64 	%rd5, %rd3, %rd4;
	ld.global.f32 	%f1, [%rd5];
	mov.u32 	%r16, _ZZ17swizzledTransposePfS_iE4tile;
	mad.lo.s32 	%r17, %r5, 132, %r16;
	shl.b32 	%r18, %r2, 2;
	add.s32 	%r19, %r17, %r18;
	st.shared.f32 	[%r19], %f1;
$L__BB3_2:
	bar.sync 	0;
	add.s32 	%r7, %r4, %r2;
	add.s32 	%r8, %r1, %r5;
	max.s32 	%r20, %r7, %r8;
	setp.ge.s32 	%p2, %r20, %r10;
	@%p2 bra 	$L__BB3_4;
	mov.u32 	%r21, _ZZ17swizzledTransposePfS_iE4tile;
	mad.lo.s32 	%r22, %r2, 132, %r21;
	shl.b32 	%r23, %r5, 2;
	add.s32 	%r24, %r22, %r23;
	ld.shared.f32 	%f2, [%r24];
	mad.lo.s32 	%r25, %r10, %r8, %r7;
	cvta.to.global.u64 	%rd6, %rd2;
	mul.wide.s32 	%rd7, %r25, 4;
	add.s64 	%rd8, %rd6, %rd7;
	st.global.f32 	[%rd8], %f2;
$L__BB3_4:
	ret;

}
	// .globl	_Z21compareAccessPatternsPf
.visible .entry _Z21compareAccessPatternsPf(
	.param .u64 .ptr .align 1 _Z21compareAccessPatternsPf_param_0
)
{
	.reg .pred 	%p<3>;
	.reg .b32 	%r<20>;
	.reg .b32 	%f<6>;
	.reg .b64 	%rd<3>;
	// demoted variable
	.shared .align 4 .b8 _ZZ21compareAccessPatternsPfE10normal_mem[4096];
	// demoted variable
	.shared .align 4 .b8 _ZZ21compareAccessPatternsPfE12swizzled_mem[4224];
	ld.param.u64 	%rd1, [_Z21compareAccessPatternsPf_param_0];
	mov.u32 	%r1, %tid.x;
	mov.u32 	%r2, %tid.y;
	or.b32  	%r5, %r1, %r2;
	and.b32  	%r6, %r5, 992;
	setp.ne.s32 	%p1, %r6, 0;
	@%p1 bra 	$L__BB4_3;
	add.s32 	%r7, %r1, %r2;
	cvt.rn.f32.u32 	%f1, %r7;
	shl.b32 	%r8, %r2, 7;
	mov.u32 	%r9, _ZZ21compareAccessPatternsPfE10normal_mem;
	add.s32 	%r3, %r9, %r8;
	shl.b32 	%r10, %r1, 2;
	add.s32 	%r11, %r3, %r10;
	st.shared.f32 	[%r11], %f1;
	bar.sync 	0;
	shl.b32 	%r12, %r1, 1;
	shl.b32 	%r13, %r2, 1;
	add.s32 	%r14, %r12, %r13;
	cvt.rn.f32.u32 	%f2, %r14;
	mov.u32 	%r15, _ZZ21compareAccessPatternsPfE12swizzled_mem;
	mad.lo.s32 	%r4, %r2, 132, %r15;
	add.s32 	%r16, %r4, %r10;
	st.shared.f32 	[%r16], %f2;
	bar.sync 	0;
	setp.ne.s32 	%p2, %r1, 0;
	@%p2 bra 	$L__BB4_3;
	mad.lo.s32 	%r17, %r2, -124, %r3;
	ld.shared.f32 	%f3, [%r17];
	sub.s32 	%r19, %r4, %r8;
	ld.shared.f32 	%f4, [%r19];
	add.f32 	%f5, %f3, %f4;
	cvta.to.global.u64 	%rd2, %rd1;
	st.global.f32 	[%rd2], %f5;
$L__BB4_3:
	ret;

}
	// .globl	_Z20permutationSwizzlingPfS_i
.visible .entry _Z20permutationSwizzlingPfS_i(
	.param .u64 .ptr .align 1 _Z20permutationSwizzlingPfS_i_param_0,
	.param .u64 .ptr .align 1 _Z20permutationSwizzlingPfS_i_param_1,
	.param .u32 _Z20permutationSwizzlingPfS_i_param_2
)
{
	.reg .pred 	%p<4>;
	.reg .b32 	%r<9>;
	.reg .b32 	%f<4>;
	.reg .b64 	%rd<8>;
	// demoted variable
	.shared .align 4 .b8 _ZZ20permutationSwizzlingPfS_iE5sdata[4096];
	ld.param.u64 	%rd1, [_Z20permutationSwizzlingPfS_i_param_0];
	ld.param.u64 	%rd2, [_Z20permutationSwizzlingPfS_i_param_1];
	ld.param.u32 	%r2, [_Z20permutationSwizzlingPfS_i_param_2];
	mov.u32 	%r3, %tid.x;
	mov.u32 	%r4, %ctaid.x;
	mov.u32 	%r5, %ntid.x;
	mad.lo.s32 	%r1, %r4, %r5, %r3;
	setp.ge.s32 	%p1, %r1, %r2;
	setp.gt.s32 	%p2, %r1, 1023;
	or.pred  	%p3, %p2, %p1;
	@%p3 bra 	$L__BB5_2;
	cvta.to.global.u64 	%rd3, %rd1;
	cvta.to.global.u64 	%rd4, %rd2;
	mul.wide.s32 	%rd5, %r1, 4;
	add.s64 	%rd6, %rd3, %rd5;
	ld.global.f32 	%f1, [%rd6];
	shl.b32 	%r6, %r1, 2;
	mov.u32 	%r7, _ZZ20permutationSwizzlingPfS_iE5sdata;
	add.s32 	%r8, %r7, %r6;
	st.shared.f32 	[%r8], %f1;
	bar.sync 	0;
	ld.shared.f32 	%f2, [%r8];
	mul.f32 	%f3, %f2, 0f3F000000;
	add.s64 	%rd7, %rd4, %rd5;
	st.global.f32 	[%rd7], %f3;
$L__BB5_2:
	ret;

}


// ===== COMPILED SASS (sm_100) =====

	.target	sm_100

	.elftype	@"ET_EXEC"


//--------------------- .note.nv.tkinfo           --------------------------
	.section	.note.nv.tkinfo,"",@"SHT_NOTE"
	.sectionflags	@"SHF_NOTE_NV_TKINFO"
	.tkinfo
        /*0018*/ 	.word	0x00000002
        /*0030*/ 	.string	""
        /*0030*/ 	.string	"ptxas"
        /*0030*/ 	.string	"Cuda compilation tools, release 13.0, V13.0.88"
        /*0030*/ 	.string	"Build cuda_13.0.r13.0/compiler.36424714_0"
        /*0030*/ 	.string	"-arch sm_100 -m 64 "



//--------------------- .note.nv.cuinfo           --------------------------
	.section	.note.nv.cuinfo,"",@"SHT_NOTE"
	.sectionflags	@"SHF_NOTE_NV_CUINFO"
        /*0018*/ 	.short	0x0002
        /*001a*/ 	.short	0x0064
        /*001c*/ 	.short	0x0082
	.zero		2


//--------------------- .nv.info                  --------------------------
	.section	.nv.info,"",@"SHT_CUDA_INFO"
	.align	4


	//----- nvinfo : EIATTR_REGCOUNT
	.align		4
        /*0000*/ 	.byte	0x04, 0x2f
        /*0002*/ 	.short	(.L_1 - .L_0)
	.align		4
.L_0:
        /*0004*/ 	.word	index@(_Z14basicSwizzlingPfS_i)
        /*0008*/ 	.word	0x0000000e


	//----- nvinfo : EIATTR_FRAME_SIZE
	.align		4
.L_1:
        /*000c*/ 	.byte	0x04, 0x11
        /*000e*/ 	.short	(.L_3 - .L_2)
	.align		4
.L_2:
        /*0010*/ 	.word	index@(_Z14basicSwizzlingPfS_i)
        /*0014*/ 	.word	0x00000000


	//----- nvinfo : EIATTR_REGCOUNT
	.align		4
.L_3:
        /*0018*/ 	.byte	0x04, 0x2f
        /*001a*/ 	.short	(.L_5 - .L_4)
	.align		4
.L_4:
        /*001c*/ 	.word	index@(_Z14swizzledTilingPfS_i)
        /*0020*/ 	.word	0x0000000c


	//----- nvinfo : EIATTR_FRAME_SIZE
	.align		4
.L_5:
        /*0024*/ 	.byte	0x04, 0x11
        /*0026*/ 	.short	(.L_7 - .L_6)
	.align		4
.L_6:
        /*0028*/ 	.word	index@(_Z14swizzledTilingPfS_i)
        /*002c*/ 	.word	0x00000000


	//----- nvinfo : EIATTR_REGCOUNT
	.align		4
.L_7:
        /*0030*/ 	.byte	0x04, 0x2f
        /*0032*/ 	.short	(.L_9 - .L_8)
	.align		4
.L_8:
        /*0034*/ 	.word	index@(_Z17advancedSwizzlingPfS_i)
        /*0038*/ 	.word	0x0000000c


	//----- nvinfo : EIATTR_FRAME_SIZE
	.align		4
.L_9:
        /*003c*/ 	.byte	0x04, 0x11
        /*003e*/ 	.short	(.L_11 - .L_10)
	.align		4
.L_10:
        /*0040*/ 	.word	index@(_Z17advancedSwizzlingPfS_i)
        /*0044*/ 	.word	0x00000000


	//----- nvinfo : EIATTR_REGCOUNT
	.align		4
.L_11:
        /*0048*/ 	.byte	0x04, 0x2f
        /*004a*/ 	.short	(.L_13 - .L_12)
	.align		4
.L_12:
        /*004c*/ 	.word	index@(_Z17swizzledTransposePfS_i)
        /*0050*/ 	.word	0x0000000c


	//----- nvinfo : EIATTR_FRAME_SIZE
	.align		4
.L_13:
        /*0054*/ 	.byte	0x04, 0x11
        /*0056*/ 	.short	(.L_15 - .L_14)
	.align		4
.L_14:
        /*0058*/ 	.word	index@(_Z17swizzledTransposePfS_i)
        /*005c*/ 	.word	0x00000000


	//----- nvinfo : EIATTR_REGCOUNT
	.align		4
.L_15:
        /*0060*/ 	.byte	0x04, 0x2f
        /*0062*/ 	.short	(.L_17 - .L_16)
	.align		4
.L_16:
        /*0064*/ 	.word	index@(_Z21compareAccessPatternsPf)
        /*0068*/ 	.word	0x0000000a


	//----- nvinfo : EIATTR_FRAME_SIZE
	.align		4
.L_17:
        /*006c*/ 	.byte	0x04, 0x11
        /*006e*/ 	.short	(.L_19 - .L_18)
	.align		4
.L_18:
        /*0070*/ 	.word	index@(_Z21compareAccessPatternsPf)
        /*0074*/ 	.word	0x00000000


	//----- nvinfo : EIATTR_REGCOUNT
	.align		4
.L_19:
        /*0078*/ 	.byte	0x04, 0x2f
        /*007a*/ 	.short	(.L_21 - .L_20)
	.align		4
.L_20:
        /*007c*/ 	.word	index@(_Z20permutationSwizzlingPfS_i)
        /*0080*/ 	.word	0x0000000c


	//----- nvinfo : EIATTR_FRAME_SIZE
	.align		4
.L_21:
        /*0084*/ 	.byte	0x04, 0x11
        /*0086*/ 	.short	(.L_23 - .L_22)
	.align		4
.L_22:
        /*0088*/ 	.word	index@(_Z20permutationSwizzlingPfS_i)
        /*008c*/ 	.word	0x00000000


	//----- nvinfo : EIATTR_MIN_STACK_SIZE
	.align		4
.L_23:
        /*0090*/ 	.byte	0x04, 0x12
        /*0092*/ 	.short	(.L_25 - .L_24)
	.align		4
.L_24:
        /*0094*/ 	.word	index@(_Z20permutationSwizzlingPfS_i)
        /*0098*/ 	.word	0x00000000


	//----- nvinfo : EIATTR_MIN_STACK_SIZE
	.align		4
.L_25:
        /*009c*/ 	.byte	0x04, 0x12
        /*009e*/ 	.short	(.L_27 - .L_26)
	.align		4
.L_26:
        /*00a0*/ 	.word	index@(_Z21compareAccessPatternsPf)
        /*00a4*/ 	.word	0x00000000


	//----- nvinfo : EIATTR_MIN_STACK_SIZE
	.align		4
.L_27:
        /*00a8*/ 	.byte	0x04, 0x12
        /*00aa*/ 	.short	(.L_29 - .L_28)
	.align		4
.L_28:
        /*00ac*/ 	.word	index@(_Z17swizzledTransposePfS_i)
        /*00b0*/ 	.word	0x00000000


	//----- nvinfo : EIATTR_MIN_STACK_SIZE
	.align		4
.L_29:
        /*00b4*/ 	.byte	0x04, 0x12
        /*00b6*/ 	.short	(.L_31 - .L_30)
	.align		4
.L_30:
        /*00b8*/ 	.word	index@(_Z17advancedSwizzlingPfS_i)
        /*00bc*/ 	.word	0x00000000


	//----- nvinfo : EIATTR_MIN_STACK_SIZE
	.align		4
.L_31:
        /*00c0*/ 	.byte	0x04, 0x12
        /*00c2*/ 	.short	(.L_33 - .L_32)
	.align		4
.L_32:
        /*00c4*/ 	.word	index@(_Z14swizzledTilingPfS_i)
        /*00c8*/ 	.word	0x00000000


	//----- nvinfo : EIATTR_MIN_STACK_SIZE
	.align		4
.L_33:
        /*00cc*/ 	.byte	0x04, 0x12
        /*00ce*/ 	.short	(.L_35 - .L_34)
	.align		4
.L_34:
        /*00d0*/ 	.word	index@(_Z14basicSwizzlingPfS_i)
        /*00d4*/ 	.word	0x00000000
.L_35:


//--------------------- .nv.compat                --------------------------
	.section	.nv.compat,"",@"SHT_CUDA_COMPAT_INFO"
	.align	4
        /*0000*/ 	.byte	0x02, 0x09, 0x00, 0x00, 0x02, 0x02, 0x01, 0x00, 0x02, 0x05, 0x05, 0x00, 0x03, 0x07, 0x01, 0x01
        /*0010*/ 	.byte	0x02, 0x03, 0x00, 0x00, 0x02, 0x06, 0x01, 0x00, 0x04, 0x0b, 0x08, 0x00, 0x09, 0x00, 0x00, 0x00
        /*0020*/ 	.byte	0x00, 0x00, 0x00, 0x00


//--------------------- .nv.info._Z20permutationSwizzlingPfS_i --------------------------
	.section	.nv.info._Z20permutationSwizzlingPfS_i,"",@"SHT_CUDA_INFO"
	.sectionflags	@""
	.align	4


	//----- nvinfo : EIATTR_CUDA_API_VERSION
	.align		4
        /*0000*/ 	.byte	0x04, 0x37
        /*0002*/ 	.short	(.L_37 - .L_36)
.L_36:
        /*0004*/ 	.word	0x00000082


	//----- nvinfo : EIATTR_KPARAM_INFO
	.align		4
.L_37:
        /*0008*/ 	.byte	0x04, 0x17
        /*000a*/ 	.short	(.L_39 - .L_38)
.L_38:
        /*000c*/ 	.word	0x00000000
        /*0010*/ 	.short	0x0002
        /*0012*/ 	.short	0x0010
        /*0014*/ 	.byte	0x00, 0xf0, 0x11, 0x00


	//----- nvinfo : EIATTR_KPARAM_INFO
	.align		4
.L_39:
        /*0018*/ 	.byte	0x04, 0x17
        /*001a*/ 	.short	(.L_41 - .L_40)
.L_40:
        /*001c*/ 	.word	0x00000000
        /*0020*/ 	.short	0x0001
        /*0022*/ 	.short	0x0008
        /*0024*/ 	.byte	0x00, 0xf5, 0x21, 0x00


	//----- nvinfo : EIATTR_KPARAM_INFO
	.align		4
.L_41:
        /*0028*/ 	.byte	0x04, 0x17
        /*002a*/ 	.short	(.L_43 - .L_42)
.L_42:
        /*002c*/ 	.word	0x00000000
        /*0030*/ 	.short	0x0000
        /*0032*/ 	.short	0x0000
        /*0034*/ 	.byte	0x00, 0xf5, 0x21, 0x00


	//----- nvinfo : EIATTR_SPARSE_MMA_MASK
	.align		4
.L_43:
        /*0038*/ 	.byte	0x03, 0x50
        /*003a*/ 	.short	0x0000


	//----- nvinfo : EIATTR_MAXREG_COUNT
	.align		4
        /*003c*/ 	.byte	0x03, 0x1b
        /*003e*/ 	.short	0x00ff


	//----- nvinfo : EIATTR_NUM_BARRIERS
	.align		4
        /*0040*/ 	.byte	0x02, 0x4c
        /*0042*/ 	.byte	0x01
	.zero		1


	//----- nvinfo : EIATTR_MERCURY_ISA_VERSION
	.align		4
        /*0044*/ 	.byte	0x03, 0x5f
        /*0046*/ 	.short	0x0101


	//----- nvinfo : EIATTR_VRC_CTA_INIT_COUNT
	.align		4
        /*0048*/ 	.byte	0x02, 0x4a
	.zero		1
	.zero		1


	//----- nvinfo : EIATTR_EXIT_INSTR_OFFSETS
	.align		4
        /*004c*/ 	.byte	0x04, 0x1c
        /*004e*/ 	.short	(.L_45 - .L_44)


	//   ....[0]....
.L_44:
        /*0050*/ 	.word	0x00000080


	//   ....[1]....
        /*0054*/ 	.word	0x00000180


	//----- nvinfo : EIATTR_CBANK_PARAM_SIZE
	.align		4
.L_45:
        /*0058*/ 	.byte	0x03, 0x19
        /*005a*/ 	.short	0x0014


	//----- nvinfo : EIATTR_PARAM_CBANK
	.align		4
        /*005c*/ 	.byte	0x04, 0x0a
        /*005e*/ 	.short	(.L_47 - .L_46)
	.align		4
.L_46:
        /*0060*/ 	.word	index@(.nv.constant0._Z20permutationSwizzlingPfS_i)
        /*0064*/ 	.short	0x0380
        /*0066*/ 	.short	0x0014


	//----- nvinfo : EIATTR_SW_WAR
	.align		4
.L_47:
        /*0068*/ 	.byte	0x04, 0x36
        /*006a*/ 	.short	(.L_49 - .L_48)
.L_48:
        /*006c*/ 	.word	0x00000008
.L_49:


//--------------------- .nv.info._Z21compareAccessPatternsPf --------------------------
	.section	.nv.info._Z21compareAccessPatternsPf,"",@"SHT_CUDA_INFO"
	.sectionflags	@""
	.align	4


	//----- nvinfo : EIATTR_CUDA_API_VERSION
	.align		4
        /*0000*/ 	.byte	0x04, 0x37
        /*0002*/ 	.short	(.L_51 - .L_50)
.L_50:
        /*0004*/ 	.word	0x00000082


	//----- nvinfo : EIATTR_KPARAM_INFO
	.align		4
.L_51:
        /*0008*/ 	.byte	0x04, 0x17
        /*000a*/ 	.short	(.L_53 - .L_52)
.L_52:
        /*000c*/ 	.word	0x00000000
        /*0010*/ 	.short	0x0000
        /*0012*/ 	.short	0x0000
        /*0014*/ 	.byte	0x00, 0xf5, 0x21, 0x00


	//----- nvinfo : EIATTR_SPARSE_MMA_MASK
	.align		4
.L_53:
        /*0018*/ 	.byte	0x03, 0x50
        /*001a*/ 	.short	0x0000


	//----- nvinfo : EIATTR_MAXREG_COUNT
	.align		4
        /*001c*/ 	.byte	0x03, 0x1b
        /*001e*/ 	.short	0x00ff


	//----- nvinfo : EIATTR_NUM_BARRIERS
	.align		4
        /*0020*/ 	.byte	0x02, 0x4c
        /*0022*/ 	.byte	0x01
	.zero		1


	//----- nvinfo : EIATTR_MERCURY_ISA_VERSION
	.align		4
        /*0024*/ 	.byte	0x03, 0x5f
        /*0026*/ 	.short	0x0101


	//----- nvinfo : EIATTR_VRC_CTA_INIT_COUNT
	.align		4
        /*0028*/ 	.byte	0x02, 0x4a
	.zero		1
	.zero		1


	//----- nvinfo : EIATTR_EXIT_INSTR_OFFSETS
	.align		4
        /*002c*/ 	.byte	0x04, 0x1c
        /*002e*/ 	.short	(.L_55 - .L_54)


	//   ....[0]....
.L_54:
        /*0030*/ 	.word	0x00000040


	//   ....[1]....
        /*0034*/ 	.word	0x00000170


	//   ....[2]....
        /*0038*/ 	.word	0x00000200


	//----- nvinfo : EIATTR_CBANK_PARAM_SIZE
	.align		4
.L_55:
        /*003c*/ 	.byte	0x03, 0x19
        /*003e*/ 	.short	0x0008


	//----- nvinfo : EIATTR_PARAM_CBANK
	.align		4
        /*0040*/ 	.byte	0x04, 0x0a
        /*0042*/ 	.short	(.L_57 - .L_56)
	.align		4
.L_56:
        /*0044*/ 	.word	index@(.nv.constant0._Z21compareAccessPatternsPf)
        /*0048*/ 	.short	0x0380
        /*004a*/ 	.short	0x0008


	//----- nvinfo : EIATTR_SW_WAR
	.align		4
.L_57:
        /*004c*/ 	.byte	0x04, 0x36
        /*004e*/ 	.short	(.L_59 - .L_58)
.L_58:
        /*0050*/ 	.word	0x00000008
.L_59:


//--------------------- .nv.info._Z17swizzledTransposePfS_i --------------------------
	.section	.nv.info._Z17swizzledTransposePfS_i,"",@"SHT_CUDA_INFO"
	.sectionflags	@""
	.align	4


	//----- nvinfo : EIATTR_CUDA_API_VERSION
	.align		4
        /*0000*/ 	.byte	0x04, 0x37
        /*0002*/ 	.short	(.L_61 - .L_60)
.L_60:
        /*0004*/ 	.word	0x00000082


	//----- nvinfo : EIATTR_KPARAM_INFO
	.align		4
.L_61:
        /*0008*/ 	.byte	0x04, 0x17
        /*000a*/ 	.short	(.L_63 - .L_62)
.L_62:
        /*000c*/ 	.word	0x00000000
        /*0010*/ 	.short	0x0002
        /*0012*/ 	.short	0x0010
        /*0014*/ 	.byte	0x00, 0xf0, 0x11, 0x00


	//----- nvinfo : EIATTR_KPARAM_INFO
	.align		4
.L_63:
        /*0018*/ 	.byte	0x04, 0x17
        /*001a*/ 	.short	(.L_65 - .L_64)
.L_64:
        /*001c*/ 	.word	0x00000000
        /*0020*/ 	.short	0x0001
        /*0022*/ 	.short	0x0008
        /*0024*/ 	.byte	0x00, 0xf5, 0x21, 0x00


	//----- nvinfo : EIATTR_KPARAM_INFO
	.align		4
.L_65:
        /*0028*/ 	.byte	0x04, 0x17
        /*002a*/ 	.short	(.L_67 - .L_66)
.L_66:
        /*002c*/ 	.word	0x00000000
        /*0030*/ 	.short	0x0000
        /*0032*/ 	.short	0x0000
        /*0034*/ 	.byte	0x00, 0xf5, 0x21, 0x00


	//----- nvinfo : EIATTR_SPARSE_MMA_MASK
	.align		4
.L_67:
        /*0038*/ 	.byte	0x03, 0x50
        /*003a*/ 	.short	0x0000


	//----- nvinfo : EIATTR_MAXREG_COUNT
	.align		4
        /*003c*/ 	.byte	0x03, 0x1b
        /*003e*/ 	.short	0x00ff


	//----- nvinfo : EIATTR_NUM_BARRIERS
	.align		4
        /*0040*/ 	.byte	0x02, 0x4c
        /*0042*/ 	.byte	0x01
	.zero		1


	//----- nvinfo : EIATTR_MERCURY_ISA_VERSION
	.align		4
        /*0044*/ 	.byte	0x03, 0x5f
        /*0046*/ 	.short	0x0101


	//----- nvinfo : EIATTR_VRC_CTA_INIT_COUNT
	.align		4
        /*0048*/ 	.byte	0x02, 0x4a
	.zero		1
	.zero		1


	//----- nvinfo : EIATTR_EXIT_INSTR_OFFSETS
	.align		4
        /*004c*/ 	.byte	0x04, 0x1c
        /*004e*/ 	.short	(.L_69 - .L_68)


	//   ....[0]....
.L_68:
        /*0050*/ 	.word	0x000001a0


	//   ....[1]....
        /*0054*/ 	.word	0x00000250


	//----- nvinfo : EIATTR_CBANK_PARAM_SIZE
	.align		4
.L_69:
        /*0058*/ 	.byte	0x03, 0x19
        /*005a*/ 	.short	0x0014


	//----- nvinfo : EIATTR_PARAM_CBANK
	.align		4
        /*005c*/ 	.byte	0x04, 0x0a
        /*005e*/ 	.short	(.L_71 - .L_70)
	.align		4
.L_70:
        /*0060*/ 	.word	index@(.nv.constant0._Z17swizzledTransposePfS_i)
        /*0064*/ 	.short	0x0380
        /*0066*/ 	.short	0x0014


	//----- nvinfo : EIATTR_SW_WAR
	.align		4
.L_71:
        /*0068*/ 	.byte	0x04, 0x36
        /*006a*/ 	.short	(.L_73 - .L_72)
.L_72:
        /*006c*/ 	.word	0x00000008
.L_73:


//--------------------- .nv.info._Z17advancedSwizzlingPfS_i --------------------------
	.section	.nv.info._Z17advancedSwizzlingPfS_i,"",@"SHT_CUDA_INFO"
	.sectionflags	@""
	.align	4


	//----- nvinfo : EIATTR_CUDA_API_VERSION
	.align		4
        /*0000*/ 	.byte	0x04, 0x37
        /*0002*/ 	.short	(.L_75 - .L_74)
.L_74:
        /*0004*/ 	.word	0x00000082


	//----- nvinfo : EIATTR_KPARAM_INFO
	.align		4
.L_75:
        /*0008*/ 	.byte	0x04, 0x17
        /*000a*/ 	.short	(.L_77 - .L_76)
.L_76:
        /*000c*/ 	.word	0x00000000
        /*0010*/ 	.short	0x0002
        /*0012*/ 	.short	0x0010
        /*0014*/ 	.byte	0x00, 0xf0, 0x11, 0x00


	//----- nvinfo : EIATTR_KPARAM_INFO
	.align		4
.L_77:
        /*0018*/ 	.byte	0x04, 0x17
        /*001a*/ 	.short	(.L_79 - .L_78)
.L_78:
        /*001c*/ 	.word	0x00000000
        /*0020*/ 	.short	0x0001
        /*0022*/ 	.short	0x0008
        /*0024*/ 	.byte	0x00, 0xf5, 0x21, 0x00


	//----- nvinfo : EIATTR_KPARAM_INFO
	.align		4
.L_79:
        /*0028*/ 	.byte	0x04, 0x17
        /*002a*/ 	.short	(.L_81 - .L_80)
.L_80:
        /*002c*/ 	.word	0x00000000
        /*0030*/ 	.short	0x0000
        /*0032*/ 	.short	0x0000
        /*0034*/ 	.byte	0x00, 0xf5, 0x21, 0x00


	//----- nvinfo : EIATTR_SPARSE_MMA_MASK
	.align		4
.L_81:
        /*0038*/ 	.byte	0x03, 0x50
        /*003a*/ 	.short	0x0000


	//----- nvinfo : EIATTR_MAXREG_COUNT
	.align		4
        /*003c*/ 	.byte	0x03, 0x1b
        /*003e*/ 	.short	0x00ff


	//----- nvinfo : EIATTR_NUM_BARRIERS
	.align		4
        /*0040*/ 	.byte	0x02, 0x4c
        /*0042*/ 	.byte	0x01
	.zero		1


	//----- nvinfo : EIATTR_MERCURY_ISA_VERSION
	.align		4
        /*0044*/ 	.byte	0x03, 0x5f
        /*0046*/ 	.short	0x0101


	//----- nvinfo : EIATTR_VRC_CTA_INIT_COUNT
	.align		4
        /*0048*/ 	.byte	0x02, 0x4a
	.zero		1
	.zero		1


	//----- nvinfo : EIATTR_EXIT_INSTR_OFFSETS
	.align		4
        /*004c*/ 	.byte	0x04, 0x1c
        /*004e*/ 	.short	(.L_83 - .L_82)


	//   ....[0]....
.L_82:
        /*0050*/ 	.word	0x00000080


	//   ....[1]....
        /*0054*/ 	.word	0x00000130


	//   ....[2]....
        /*0058*/ 	.word	0x00000230


	//----- nvinfo : EIATTR_CBANK_PARAM_SIZE
	.align		4
.L_83:
        /*005c*/ 	.byte	0x03, 0x19
        /*005e*/ 	.short	0x0014


	//----- nvinfo : EIATTR_PARAM_CBANK
	.align		4
        /*0060*/ 	.byte	0x04, 0x0a
        /*0062*/ 	.short	(.L_85 - .L_84)
	.align		4
.L_84:
        /*0064*/ 	.word	index@(.nv.constant0._Z17advancedSwizzlingPfS_i)
        /*0068*/ 	.short	0x0380
        /*006a*/ 	.short	0x0014


	//----- nvinfo : EIATTR_SW_WAR
	.align		4
.L_85:
        /*006c*/ 	.byte	0x04, 0x36
        /*006e*/ 	.short	(.L_87 - .L_86)
.L_86:
        /*0070*/ 	.word	0x00000008
.L_87:


//--------------------- .nv.info._Z14swizzledTilingPfS_i --------------------------
	.section	.nv.info._Z14swizzledTilingPfS_i,"",@"SHT_CUDA_INFO"
	.sectionflags	@""
	.align	4


	//----- nvinfo : EIATTR_CUDA_API_VERSION
	.align		4
        /*0000*/ 	.byte	0x04, 0x37
        /*0002*/ 	.short	(.L_89 - .L_88)
.L_88:
        /*0004*/ 	.word	0x00000082


	//----- nvinfo : EIATTR_KPARAM_INFO
	.align		4
.L_89:
        /*0008*/ 	.byte	0x04, 0x17
        /*000a*/ 	.short	(.L_91 - .L_90)
.L_90:
        /*000c*/ 	.word	0x00000000
        /*0010*/ 	.short	0x0002
        /*0012*/ 	.short	0x0010
        /*0014*/ 	.byte	0x00, 0xf0, 0x11, 0x00


	//----- nvinfo : EIATTR_KPARAM_INFO
	.align		4
.L_91:
        /*0018*/ 	.byte	0x04, 0x17
        /*001a*/ 	.short	(.L_93 - .L_92)
.L_92:
        /*001c*/ 	.word	0x00000000
        /*0020*/ 	.short	0x0001
        /*0022*/ 	.short	0x0008
        /*0024*/ 	.byte	0x00, 0xf5, 0x21, 0x00


	//----- nvinfo : EIATTR_KPARAM_INFO
	.align		4
.L_93:
        /*0028*/ 	.byte	0x04, 0x17
        /*002a*/ 	.short	(.L_95 - .L_94)
.L_94:
        /*002c*/ 	.word	0x00000000
        /*0030*/ 	.short	0x0000
        /*0032*/ 	.short	0x0000
        /*0034*/ 	.byte	0x00, 0xf5, 0x21, 0x00


	//----- nvinfo : EIATTR_SPARSE_MMA_MASK
	.align		4
.L_95:
        /*0038*/ 	.byte	0x03, 0x50
        /*003a*/ 	.short	0x0000


	//----- nvinfo : EIATTR_MAXREG_COUNT
	.align		4
        /*003c*/ 	.byte	0x03, 0x1b
        /*003e*/ 	.short	0x00ff


	//----- nvinfo : EIATTR_NUM_BARRIERS
	.align		4
        /*0040*/ 	.byte	0x02, 0x4c
        /*0042*/ 	.byte	0x01
	.zero		1


	//----- nvinfo : EIATTR_MERCURY_ISA_VERSION
	.align		4
        /*0044*/ 	.byte	0x03, 0x5f
        /*0046*/ 	.short	0x0101


	//----- nvinfo : EIATTR_VRC_CTA_INIT_COUNT
	.align		4
        /*0048*/ 	.byte	0x02, 0x4a
	.zero		1
	.zero		1


	//----- nvinfo : EIATTR_EXIT_INSTR_OFFSETS
	.align		4
        /*004c*/ 	.byte	0x04, 0x1c
        /*004e*/ 	.short	(.L_97 - .L_96)


	//   ....[0]....
.L_96:
        /*0050*/ 	.word	0x000001d0


	//   ....[1]....
        /*0054*/ 	.word	0x00000210


	//   ....[2]....
        /*0058*/ 	.word	0x000002c0


	//----- nvinfo : EIATTR_CRS_STACK_SIZE
	.align		4
.L_97:
        /*005c*/ 	.byte	0x04, 0x1e
        /*005e*/ 	.short	(.L_99 - .L_98)
.L_98:
        /*0060*/ 	.word	0x00000000


	//----- nvinfo : EIATTR_CBANK_PARAM_SIZE
	.align		4
.L_99:
        /*0064*/ 	.byte	0x03, 0x19
        /*0066*/ 	.short	0x0014


	//----- nvinfo : EIATTR_PARAM_CBANK
	.align		4
        /*0068*/ 	.byte	0x04, 0x0a
        /*006a*/ 	.short	(.L_101 - .L_100)
	.align		4
.L_100:
        /*006c*/ 	.word	index@(.nv.constant0._Z14swizzledTilingPfS_i)
        /*0070*/ 	.short	0x0380
        /*0072*/ 	.short	0x0014


	//----- nvinfo : EIATTR_SW_WAR
	.align		4
.L_101:
        /*0074*/ 	.byte	0x04, 0x36
        /*0076*/ 	.short	(.L_103 - .L_102)
.L_102:
        /*0078*/ 	.word	0x00000008
.L_103:


//--------------------- .nv.info._Z14basicSwizzlingPfS_i --------------------------
	.section	.nv.info._Z14basicSwizzlingPfS_i,"",@"SHT_CUDA_INFO"
	.sectionflags	@""
	.align	4


	//----- nvinfo : EIATTR_CUDA_API_VERSION
	.align		4
        /*0000*/ 	.byte	0x04, 0x37
        /*0002*/ 	.short	(.L_105 - .L_104)
.L_104:
        /*0004*/ 	.word	0x00000082


	//----- nvinfo : EIATTR_KPARAM_INFO
	.align		4
.L_105:
        /*0008*/ 	.byte	0x04, 0x17
        /*000a*/ 	.short	(.L_107 - .L_106)
.L_106:
        /*000c*/ 	.word	0x00000000
        /*0010*/ 	.short	0x0002
        /*0012*/ 	.short	0x0010
        /*0014*/ 	.byte	0x00, 0xf0, 0x11, 0x00


	//----- nvinfo : EIATTR_KPARAM_INFO
	.align		4
.L_107:
        /*0018*/ 	.byte	0x04, 0x17
        /*001a*/ 	.short	(.L_109 - .L_108)
.L_108:
        /*001c*/ 	.word	0x00000000
        /*0020*/ 	.short	0x0001
        /*0022*/ 	.short	0x0008
        /*0024*/ 	.byte	0x00, 0xf5, 0x21, 0x00


	//----- nvinfo : EIATTR_KPARAM_INFO
	.align		4
.L_109:
        /*0028*/ 	.byte	0x04, 0x17
        /*002a*/ 	.short	(.L_111 - .L_110)
.L_110:
        /*002c*/ 	.word	0x00000000
        /*0030*/ 	.short	0x0000
        /*0032*/ 	.short	0x0000
        /*0034*/ 	.byte	0x00, 0xf5, 0x21, 0x00


	//----- nvinfo : EIATTR_SPARSE_MMA_MASK
	.align		4
.L_111:
        /*0038*/ 	.byte	0x03, 0x50
        /*003a*/ 	.short	0x0000


	//----- nvinfo : EIATTR_MAXREG_COUNT
	.align		4
        /*003c*/ 	.byte	0x03, 0x1b
        /*003e*/ 	.short	0x00ff


	//----- nvinfo : EIATTR_NUM_BARRIERS
	.align		4
        /*0040*/ 	.byte	0x02, 0x4c
        /*0042*/ 	.byte	0x01
	.zero		1


	//----- nvinfo : EIATTR_MERCURY_ISA_VERSION
	.align		4
        /*0044*/ 	.byte	0x03, 0x5f
        /*0046*/ 	.short	0x0101


	//----- nvinfo : EIATTR_VRC_CTA_INIT_COUNT
	.align		4
        /*0048*/ 	.byte	0x02, 0x4a
	.zero		1
	.zero		1


	//----- nvinfo : EIATTR_EXIT_INSTR_OFFSETS
	.align		4
        /*004c*/ 	.byte	0x04, 0x1c
        /*004e*/ 	.short	(.L_113 - .L_112)


	//   ....[0]....
.L_112:
        /*0050*/ 	.word	0x00000040


	//   ....[1]....
        /*0054*/ 	.word	0x00000150


	//----- nvinfo : EIATTR_CBANK_PARAM_SIZE
	.align		4
.L_113:
        /*0058*/ 	.byte	0x03, 0x19
        /*005a*/ 	.short	0x0014


	//----- nvinfo : EIATTR_PARAM_CBANK
	.align		4
        /*005c*/ 	.byte	0x04, 0x0a
        /*005e*/ 	.short	(.L_115 - .L_114)
	.align		4
.L_114:
        /*0060*/ 	.word	index@(.nv.constant0._Z14basicSwizzlingPfS_i)
        /*0064*/ 	.short	0x0380
        /*0066*/ 	.short	0x0014


	//----- nvinfo : EIATTR_SW_WAR
	.align		4
.L_115:
        /*0068*/ 	.byte	0x04, 0x36
        /*006a*/ 	.short	(.L_117 - .L_116)
.L_116:
        /*006c*/ 	.word	0x00000008
.L_117:


//--------------------- .nv.callgraph             --------------------------
	.section	.nv.callgraph,"",@"SHT_CUDA_CALLGRAPH"
	.align	4
	.sectionentsize	8
	.align		4
        /*0000*/ 	.word	0x00000000
	.align		4
        /*0004*/ 	.word	0xffffffff
	.align		4
        /*0008*/ 	.word	0x00000000
	.align		4
        /*000c*/ 	.word	0xfffffffe
	.align		4
        /*0010*/ 	.word	0x00000000
	.align		4
        /*0014*/ 	.word	0xfffffffd
	.align		4
        /*0018*/ 	.word	0x00000000
	.align		4
        /*001c*/ 	.word	0xfffffffc


//--------------------- .text._Z20permutationSwizzlingPfS_i --------------------------
	.section	.text._Z20permutationSwizzlingPfS_i,"ax",@progbits
	.align	128
        .global         _Z20permutationSwizzlingPfS_i
        .type           _Z20permutationSwizzlingPfS_i,@function
        .size           _Z20permutationSwizzlingPfS_i,(.L_x_8 - _Z20permutationSwizzlingPfS_i)
        .other          _Z20permutationSwizzlingPfS_i,@"STO_CUDA_ENTRY STV_DEFAULT"
_Z20permutationSwizzlingPfS_i:
.text._Z20permutationSwizzlingPfS_i:
[----:B------:R-:W-:Y:S01]  /*0000*/  LDC R1, c[0x0][0x37c] ;  /* 0x0000df00ff017b82 */ /* 0x000fe20000000800 */
[----:B------:R-:W0:Y:S07]  /*0010*/  S2R R7, SR_TID.X ;  /* 0x0000000000077919 */ /* 0x000e2e0000002100 */
[----:B------:R-:W0:Y:S01]  /*0020*/  S2UR UR4, SR_CTAID.X ;  /* 0x00000000000479c3 */ /* 0x000e220000002500 */
[----:B------:R-:W1:Y:S07]  /*0030*/  LDCU UR5, c[0x0][0x390] ;  /* 0x00007200ff0577ac */ /* 0x000e6e0008000800 */
[----:B------:R-:W0:Y:S02]  /*0040*/  LDC R0, c[0x0][0x360] ;  /* 0x0000d800ff007b82 */ /* 0x000e240000000800 */
[----:B0-----:R-:W-:-:S05]  /*0050*/  IMAD R7, R0, UR4, R7 ;  /* 0x0000000400077c24 */ /* 0x001fca000f8e0207 */
[----:B-1----:R-:W-:-:S04]  /*0060*/  ISETP.GE.AND P0, PT, R7, UR5, PT ;  /* 0x0000000507007c0c */ /* 0x002fc8000bf06270 */
[----:B------:R-:W-:-:S13]  /*0070*/  ISETP.GT.OR P0, PT, R7, 0x3ff, P0 ;  /* 0x000003ff0700780c */ /* 0x000fda0000704670 */
[----:B------:R-:W-:Y:S05]  /*0080*/  @P0 EXIT ;  /* 0x000000000000094d */ /* 0x000fea0003800000 */
[----:B------:R-:W0:Y:S01]  /*0090*/  LDC.64 R2, c[0x0][0x380] ;  /* 0x0000e000ff027b82 */ /* 0x000e220000000a00 */
[----:B------:R-:W1:Y:S07]  /*00a0*/  LDCU.64 UR6, c[0x0][0x358] ;  /* 0x00006b00ff0677ac */ /* 0x000e6e0008000a00 */
[----:B------:R-:W2:Y:S01]  /*00b0*/  S2UR UR5, SR_CgaCtaId ;  /* 0x00000000000579c3 */ /* 0x000ea20000008800 */
[----:B------:R-:W-:-:S07]  /*00c0*/  UMOV UR4, 0x400 ;  /* 0x0000040000047882 */ /* 0x000fce0000000000 */
[----:B------:R-:W3:Y:S01]  /*00d0*/  LDC.64 R4, c[0x0][0x388] ;  /* 0x0000e200ff047b82 */ /* 0x000ee20000000a00 */
[----:B0-----:R-:W-:-:S06]  /*00e0*/  IMAD.WIDE R2, R7, 0x4, R2 ;  /* 0x0000000407027825 */ /* 0x001fcc00078e0202 */
[----:B-1----:R-:W4:Y:S01]  /*00f0*/  LDG.E R2, desc[UR6][R2.64] ;  /* 0x0000000602027981 */ /* 0x002f22000c1e1900 */
[----:B--2---:R-:W-:-:S06]  /*0100*/  ULEA UR4, UR5, UR4, 0x18 ;  /* 0x0000000405047291 */ /* 0x004fcc000f8ec0ff */
[C---:B------:R-:W-:Y:S01]  /*0110*/  LEA R9, R7.reuse, UR4, 0x2 ;  /* 0x0000000407097c11 */ /* 0x040fe2000f8e10ff */
[----:B---3--:R-:W-:-:S04]  /*0120*/  IMAD.WIDE R4, R7, 0x4, R4 ;  /* 0x0000000407047825 */ /* 0x008fc800078e0204 */
[----:B----4-:R-:W-:Y:S01]  /*0130*/  STS [R9], R2 ;  /* 0x0000000209007388 */ /* 0x010fe20000000800 */
[----:B------:R-:W-:Y:S06]  /*0140*/  BAR.SYNC.DEFER_BLOCKING 0x0 ;  /* 0x0000000000007b1d */ /* 0x000fec0000010000 */
[----:B------:R-:W0:Y:S02]  /*0150*/  LDS R0, [R9] ;  /* 0x0000000009007984 */ /* 0x000e240000000800 */
[----:B0-----:R-:W-:-:S05]  /*0160*/  FMUL R7, R0, 0.5 ;  /* 0x3f00000000077820 */ /* 0x001fca0000400000 */
[----:B------:R-:W-:Y:S01]  /*0170*/  STG.E desc[UR6][R4.64], R7 ;  /* 0x0000000704007986 */ /* 0x000fe2000c101906 */
[----:B------:R-:W-:Y:S05]  /*0180*/  EXIT ;  /* 0x000000000000794d */ /* 0x000fea0003800000 */
.L_x_0:
[----:B------:R-:W-:-:S00]  /*0190*/  BRA `(.L_x_0) ;  /* 0xfffffffc00fc7947 */ /* 0x000fc0000383ffff */
[----:B------:R-:W-:-:S00]  /*01a0*/  NOP ;  /* 0x0000000000007918 */ /* 0x000fc00000000000 */
        /* <DEDUP_REMOVED lines=13> */
.L_x_8:


//--------------------- .text._Z21compareAccessPatternsPf --------------------------
	.section	.text._Z21compareAccessPatternsPf,"ax",@progbits
	.align	128
        .global         _Z21compareAccessPatternsPf
        .type           _Z21compareAccessPatternsPf,@function
        .size           _Z21compareAccessPatternsPf,(.L_x_9 - _Z21compareAccessPatternsPf)
        .other          _Z21compareAccessPatternsPf,@"STO_CUDA_ENTRY STV_DEFAULT"
_Z21compareAccessPatternsPf:
.text._Z21compareAccessPatternsPf:
[----:B------:R-:W-:Y:S01]  /*0000*/  LDC R1, c[0x0][0x37c] ;  /* 0x0000df00ff017b82 */ /* 0x000fe20000000800 */
[----:B------:R-:W0:Y:S01]  /*0010*/  S2R R7, SR_TID.X ;  /* 0x0000000000077919 */ /* 0x000e220000002100 */
[----:B------:R-:W0:Y:S02]  /*0020*/  S2R R6, SR_TID.Y ;  /* 0x0000000000067919 */ /* 0x000e240000002200 */
[----:B0-----:R-:W-:-:S13]  /*0030*/  LOP3.LUT P0, RZ, R7, 0x3e0, R6, 0xc8, !PT ;  /* 0x000003e007ff7812 */ /* 0x001fda000780c806 */
[----:B------:R-:W-:Y:S05]  /*0040*/  @P0 EXIT ;  /* 0x000000000000094d */ /* 0x000fea0003800000 */
[----:B------:R-:W0:Y:S01]  /*0050*/  S2R R4, SR_CgaCtaId ;  /* 0x0000000000047919 */ /* 0x000e220000008800 */
[----:B------:R-:W-:Y:S01]  /*0060*/  MOV R2, 0x400 ;  /* 0x0000040000027802 */ /* 0x000fe20000000f00 */
[C---:B------:R-:W-:Y:S01]  /*0070*/  IMAD.IADD R0, R7.reuse, 0x1, R6 ;  /* 0x0000000107007824 */ /* 0x040fe200078e0206 */
[----:B------:R-:W-:-:S03]  /*0080*/  ISETP.NE.AND P0, PT, R7, RZ, PT ;  /* 0x000000ff0700720c */ /* 0x000fc60003f05270 */
[----:B------:R-:W-:Y:S01]  /*0090*/  VIADD R3, R2, 0x1000 ;  /* 0x0000100002037836 */ /* 0x000fe20000000000 */
[----:B0-----:R-:W-:-:S04]  /*00a0*/  LEA R2, R4, R2, 0x18 ;  /* 0x0000000204027211 */ /* 0x001fc800078ec0ff */
[----:B------:R-:W-:Y:S02]  /*00b0*/  LEA R3, R4, R3, 0x18 ;  /* 0x0000000304037211 */ /* 0x000fe400078ec0ff */
[----:B------:R-:W-:Y:S01]  /*00c0*/  SHF.L.U32 R4, R0, 0x1, RZ ;  /* 0x0000000100047819 */ /* 0x000fe200000006ff */
[C---:B------:R-:W-:Y:S01]  /*00d0*/  IMAD R2, R6.reuse, 0x80, R2 ;  /* 0x0000008006027824 */ /* 0x040fe200078e0202 */
[----:B------:R-:W-:Y:S01]  /*00e0*/  I2FP.F32.U32 R0, R0 ;  /* 0x0000000000007245 */ /* 0x000fe20000201000 */
[----:B------:R-:W-:Y:S01]  /*00f0*/  IMAD R5, R6, 0x84, R3 ;  /* 0x0000008406057824 */ /* 0x000fe200078e0203 */
[----:B------:R-:W-:Y:S02]  /*0100*/  I2FP.F32.U32 R4, R4 ;  /* 0x0000000400047245 */ /* 0x000fe40000201000 */
[C---:B------:R-:W-:Y:S01]  /*0110*/  LEA R3, R7.reuse, R2, 0x2 ;  /* 0x0000000207037211 */ /* 0x040fe200078e10ff */
[----:B------:R-:W-:-:S04]  /*0120*/  IMAD R7, R7, 0x4, R5 ;  /* 0x0000000407077824 */ /* 0x000fc800078e0205 */
[----:B------:R0:W-:Y:S01]  /*0130*/  STS [R3], R0 ;  /* 0x0000000003007388 */ /* 0x0001e20000000800 */
[----:B------:R-:W-:Y:S06]  /*0140*/  BAR.SYNC.DEFER_BLOCKING 0x0 ;  /* 0x0000000000007b1d */ /* 0x000fec0000010000 */
[----:B------:R0:W-:Y:S02]  /*0150*/  STS [R7], R4 ;  /* 0x0000000407007388 */ /* 0x0001e40000000800 */
[----:B------:R-:W-:Y:S06]  /*0160*/  BAR.SYNC.DEFER_BLOCKING 0x0 ;  /* 0x0000000000007b1d */ /* 0x000fec0000010000 */
[----:B------:R-:W-:Y:S05]  /*0170*/  @P0 EXIT ;  /* 0x000000000000094d */ /* 0x000fea0003800000 */
[C---:B0-----:R-:W-:Y:S01]  /*0180*/  IMAD R0, R6.reuse, -0x7c, R2 ;  /* 0xffffff8406007824 */ /* 0x041fe200078e0202 */
[----:B------:R-:W0:Y:S01]  /*0190*/  LDCU.64 UR4, c[0x0][0x358] ;  /* 0x00006b00ff0477ac */ /* 0x000e220008000a00 */
[----:B------:R-:W-:Y:S01]  /*01a0*/  IMAD R5, R6, -0x80, R5 ;  /* 0xffffff8006057824 */ /* 0x000fe200078e0205 */
[----:B------:R-:W0:Y:S03]  /*01b0*/  LDC.64 R2, c[0x0][0x380] ;  /* 0x0000e000ff027b82 */ /* 0x000e260000000a00 */
[----:B------:R-:W-:Y:S04]  /*01c0*/  LDS R0, [R0] ;  /* 0x0000000000007984 */ /* 0x000fe80000000800 */
[----:B------:R-:W1:Y:S02]  /*01d0*/  LDS R5, [R5] ;  /* 0x0000000005057984 */ /* 0x000e640000000800 */
[----:B-1----:R-:W-:-:S05]  /*01e0*/  FADD R7, R0, R5 ;  /* 0x0000000500077221 */ /* 0x002fca0000000000 */
[----:B0-----:R-:W-:Y:S01]  /*01f0*/  STG.E desc[UR4][R2.64], R7 ;  /* 0x0000000702007986 */ /* 0x001fe2000c101904 */
[----:B------:R-:W-:Y:S05]  /*0200*/  EXIT ;  /* 0x000000000000794d */ /* 0x000fea0003800000 */
.L_x_1:
        /* <DEDUP_REMOVED lines=15> */
.L_x_9:


//--------------------- .text._Z17swizzledTransposePfS_i --------------------------
	.section	.text._Z17swizzledTransposePfS_i,"ax",@progbits
	.align	128
        .global         _Z17swizzledTransposePfS_i
        .type           _Z17swizzledTransposePfS_i,@function
        .size           _Z17swizzledTransposePfS_i,(.L_x_10 - _Z17swizzledTransposePfS_i)
        .other          _Z17swizzledTransposePfS_i,@"STO_CUDA_ENTRY STV_DEFAULT"
_Z17swizzledTransposePfS_i:
.text._Z17swizzledTransposePfS_i:
[----:B------:R-:W-:Y:S01]  /*0000*/  LDC R1, c[0x0][0x37c] ;  /* 0x0000df00ff017b82 */ /* 0x000fe20000000800 */
[----:B------:R-:W0:Y:S01]  /*0010*/  S2R R7, SR_CTAID.X ;  /* 0x0000000000077919 */ /* 0x000e220000002500 */
[----:B------:R-:W1:Y:S01]  /*0020*/  LDCU UR6, c[0x0][0x390] ;  /* 0x00007200ff0677ac */ /* 0x000e620008000800 */
[----:B------:R-:W0:Y:S01]  /*0030*/  S2R R6, SR_TID.X ;  /* 0x0000000000067919 */ /* 0x000e220000002100 */
[----:B------:R-:W2:Y:S01]  /*0040*/  LDCU.64 UR4, c[0x0][0x358] ;  /* 0x00006b00ff0477ac */ /* 0x000ea20008000a00 */
[----:B------:R-:W3:Y:S01]  /*0050*/  S2R R8, SR_TID.Y ;  /* 0x0000000000087919 */ /* 0x000ee20000002200 */
[----:B------:R-:W3:Y:S01]  /*0060*/  S2R R9, SR_CTAID.Y ;  /* 0x0000000000097919 */ /* 0x000ee20000002600 */
[----:B0-----:R-:W-:Y:S02]  /*0070*/  IMAD R0, R7, 0x20, R6 ;  /* 0x0000002007007824 */ /* 0x001fe400078e0206 */
[----:B---3--:R-:W-:-:S05]  /*0080*/  IMAD R5, R9, 0x20, R8 ;  /* 0x0000002009057824 */ /* 0x008fca00078e0208 */
[----:B------:R-:W-:-:S04]  /*0090*/  VIMNMX R2, PT, PT, R0, R5, !PT ;  /* 0x0000000500027248 */ /* 0x000fc80007fe0100 */
[----:B-1----:R-:W-:-:S13]  /*00a0*/  ISETP.GE.AND P0, PT, R2, UR6, PT ;  /* 0x0000000602007c0c */ /* 0x002fda000bf06270 */
[----:B------:R-:W0:Y:S01]  /*00b0*/  @!P0 LDC.64 R2, c[0x0][0x380] ;  /* 0x0000e000ff028b82 */ /* 0x000e220000000a00 */
[----:B------:R-:W-:-:S04]  /*00c0*/  @!P0 IMAD R5, R5, UR6, R0 ;  /* 0x0000000605058c24 */ /* 0x000fc8000f8e0200 */
[----:B0-----:R-:W-:-:S06]  /*00d0*/  @!P0 IMAD.WIDE R2, R5, 0x4, R2 ;  /* 0x0000000405028825 */ /* 0x001fcc00078e0202 */
[----:B--2---:R-:W2:Y:S01]  /*00e0*/  @!P0 LDG.E R2, desc[UR4][R2.64] ;  /* 0x0000000402028981 */ /* 0x004ea2000c1e1900 */
[----:B------:R-:W-:Y:S01]  /*00f0*/  @!P0 MOV R0, 0x400 ;  /* 0x0000040000008802 */ /* 0x000fe20000000f00 */
[----:B------:R-:W-:Y:S01]  /*0100*/  IMAD R4, R9, 0x20, R6 ;  /* 0x0000002009047824 */ /* 0x000fe200078e0206 */
[----:B------:R-:W-:Y:S01]  /*0110*/  LEA R7, R7, R8, 0x5 ;  /* 0x0000000807077211 */ /* 0x000fe200078e28ff */
[----:B------:R-:W0:Y:S02]  /*0120*/  @!P0 S2R R5, SR_CgaCtaId ;  /* 0x0000000000058919 */ /* 0x000e240000008800 */
[----:B0-----:R-:W-:Y:S02]  /*0130*/  @!P0 LEA R0, R5, R0, 0x18 ;  /* 0x0000000005008211 */ /* 0x001fe400078ec0ff */
[----:B------:R-:W-:-:S03]  /*0140*/  VIMNMX R5, PT, PT, R4, R7, !PT ;  /* 0x0000000704057248 */ /* 0x000fc60007fe0100 */
[----:B------:R-:W-:Y:S01]  /*0150*/  @!P0 IMAD R0, R8, 0x84, R0 ;  /* 0x0000008408008824 */ /* 0x000fe200078e0200 */
[----:B------:R-:W-:-:S04]  /*0160*/  ISETP.GE.AND P1, PT, R5, UR6, PT ;  /* 0x0000000605007c0c */ /* 0x000fc8000bf26270 */
[----:B------:R-:W-:-:S05]  /*0170*/  @!P0 LEA R5, R6, R0, 0x2 ;  /* 0x0000000006058211 */ /* 0x000fca00078e10ff */
[----:B--2---:R0:W-:Y:S01]  /*0180*/  @!P0 STS [R5], R2 ;  /* 0x0000000205008388 */ /* 0x0041e20000000800 */
[----:B------:R-:W-:Y:S06]  /*0190*/  BAR.SYNC.DEFER_BLOCKING 0x0 ;  /* 0x0000000000007b1d */ /* 0x000fec0000010000 */
[----:B------:R-:W-:Y:S05]  /*01a0*/  @P1 EXIT ;  /* 0x000000000000194d */ /* 0x000fea0003800000 */
[----:B------:R-:W1:Y:S01]  /*01b0*/  S2R R3, SR_CgaCtaId ;  /* 0x0000000000037919 */ /* 0x000e620000008800 */
[----:B------:R-:W-:Y:S01]  /*01c0*/  MOV R0, 0x400 ;  /* 0x0000040000007802 */ /* 0x000fe20000000f00 */
[----:B------:R-:W-:-:S03]  /*01d0*/  IMAD R7, R7, UR6, R4 ;  /* 0x0000000607077c24 */ /* 0x000fc6000f8e0204 */
[----:B-1----:R-:W-:-:S05]  /*01e0*/  LEA R3, R3, R0, 0x18 ;  /* 0x0000000003037211 */ /* 0x002fca00078ec0ff */
[----:B------:R-:W-:Y:S02]  /*01f0*/  IMAD R0, R6, 0x84, R3 ;  /* 0x0000008406007824 */ /* 0x000fe400078e0203 */
[----:B0-----:R-:W0:Y:S02]  /*0200*/  LDC.64 R2, c[0x0][0x388] ;  /* 0x0000e200ff027b82 */ /* 0x001e240000000a00 */
[----:B------:R-:W-:-:S05]  /*0210*/  IMAD R0, R8, 0x4, R0 ;  /* 0x0000000408007824 */ /* 0x000fca00078e0200 */
[----:B------:R-:W1:Y:S01]  /*0220*/  LDS R5, [R0] ;  /* 0x0000000000057984 */ /* 0x000e620000000800 */
[----:B0-----:R-:W-:-:S05]  /*0230*/  IMAD.WIDE R2, R7, 0x4, R2 ;  /* 0x0000000407027825 */ /* 0x001fca00078e0202 */
[----:B-1----:R-:W-:Y:S01]  /*0240*/  STG.E desc[UR4][R2.64], R5 ;  /* 0x0000000502007986 */ /* 0x002fe2000c101904 */
[----:B------:R-:W-:Y:S05]  /*0250*/  EXIT ;  /* 0x000000000000794d */ /* 0x000fea0003800000 */
.L_x_2:
        /* <DEDUP_REMOVED lines=10> */
.L_x_10:


//--------------------- .text._Z17advancedSwizzlingPfS_i --------------------------
	.section	.text._Z17advancedSwizzlingPfS_i,"ax",@progbits
	.align	128
        .global         _Z17advancedSwizzlingPfS_i
        .type           _Z17advancedSwizzlingPfS_i,@function
        .size           _Z17advancedSwizzlingPfS_i,(.L_x_11 - _Z17advancedSwizzlingPfS_i)
        .other          _Z17advancedSwizzlingPfS_i,@"STO_CUDA_ENTRY STV_DEFAULT"
_Z17advancedSwizzlingPfS_i:
.text._Z17advancedSwizzlingPfS_i:
        /* <DEDUP_REMOVED lines=9> */
[----:B------:R-:W-:-:S04]  /*0090*/  SHF.R.S32.HI R0, RZ, 0x1f, R7 ;  /* 0x0000001fff007819 */ /* 0x000fc80000011407 */
[CC--:B------:R-:W-:Y:S02]  /*00a0*/  LEA.HI R2, R0.reuse, R7.reuse, RZ, 0x6 ;  /* 0x0000000700027211 */ /* 0x0c0fe400078f30ff */
[----:B------:R-:W-:Y:S02]  /*00b0*/  LEA.HI R0, R0, R7, RZ, 0x5 ;  /* 0x0000000700007211 */ /* 0x000fe400078f28ff */
[----:B------:R-:W-:Y:S02]  /*00c0*/  SHF.R.U32.HI R2, RZ, 0x6, R2 ;  /* 0x00000006ff027819 */ /* 0x000fe40000011602 */
[----:B------:R-:W-:Y:S02]  /*00d0*/  LOP3.LUT R0, R0, 0xffffffe0, RZ, 0xc0, !PT ;  /* 0xffffffe000007812 */ /* 0x000fe400078ec0ff */
[----:B------:R-:W-:-:S03]  /*00e0*/  LOP3.LUT R3, R2, 0x1f, RZ, 0xc0, !PT ;  /* 0x0000001f02037812 */ /* 0x000fc600078ec0ff */
[----:B------:R-:W-:-:S05]  /*00f0*/  IMAD.IADD R2, R7, 0x1, -R0 ;  /* 0x0000000107027824 */ /* 0x000fca00078e0a00 */
[----:B------:R-:W-:-:S05]  /*0100*/  LOP3.LUT R3, R3, 0xffffffe0, R2, 0xf8, !PT ;  /* 0xffffffe003037812 */ /* 0x000fca00078ef802 */
[----:B------:R-:W-:-:S05]  /*0110*/  IMAD.IADD R0, R0, 0x1, R3 ;  /* 0x0000000100007824 */ /* 0x000fca00078e0203 */
[----:B------:R-:W-:-:S13]  /*0120*/  ISETP.GT.AND P0, PT, R0, 0x3ff, PT ;  /* 0x000003ff0000780c */ /* 0x000fda0003f04270 */
        /* <DEDUP_REMOVED lines=9> */
[----:B------:R-:W-:Y:S01]  /*01c0*/  LEA R9, R0, UR4, 0x2 ;  /* 0x0000000400097c11 */ /* 0x000fe2000f8e10ff */
[----:B---3--:R-:W-:-:S04]  /*01d0*/  IMAD.WIDE R4, R7, 0x4, R4 ;  /* 0x0000000407047825 */ /* 0x008fc800078e0204 */
[----:B----4-:R-:W-:Y:S01]  /*01e0*/  STS [R9], R2 ;  /* 0x0000000209007388 */ /* 0x010fe20000000800 */
[----:B------:R-:W-:Y:S06]  /*01f0*/  BAR.SYNC.DEFER_BLOCKING 0x0 ;  /* 0x0000000000007b1d */ /* 0x000fec0000010000 */
[----:B------:R-:W0:Y:S02]  /*0200*/  LDS R0, [R9] ;  /* 0x0000000009007984 */ /* 0x000e240000000800 */
[----:B0-----:R-:W-:-:S05]  /*0210*/  FMUL R7, R0, 3 ;  /* 0x4040000000077820 */ /* 0x001fca0000400000 */
[----:B------:R-:W-:Y:S01]  /*0220*/  STG.E desc[UR6][R4.64], R7 ;  /* 0x0000000704007986 */ /* 0x000fe2000c101906 */
[----:B------:R-:W-:Y:S05]  /*0230*/  EXIT ;  /* 0x000000000000794d */ /* 0x000fea0003800000 */
.L_x_3:
        /* <DEDUP_REMOVED lines=12> */
.L_x_11:


//--------------------- .text._Z14swizzledTilingPfS_i --------------------------
	.section	.text._Z14swizzledTilingPfS_i,"ax",@progbits
	.align	128
        .global         _Z14swizzledTilingPfS_i
        .type           _Z14swizzledTilingPfS_i,@function
        .size           _Z14swizzledTilingPfS_i,(.L_x_12 - _Z14swizzledTilingPfS_i)
        .other          _Z14swizzledTilingPfS_i,@"STO_CUDA_ENTRY STV_DEFAULT"
_Z14swizzledTilingPfS_i:
.text._Z14swizzledTilingPfS_i:
[----:B------:R-:W-:Y:S01]  /*0000*/  LDC R1, c[0x0][0x37c] ;  /* 0x0000df00ff017b82 */ /* 0x000fe20000000800 */
[----:B------:R-:W0:Y:S01]  /*0010*/  S2R R0, SR_CTAID.X ;  /* 0x0000000000007919 */ /* 0x000e220000002500 */
[----:B------:R-:W1:Y:S01]  /*0020*/  LDCU UR8, c[0x0][0x390] ;  /* 0x00007200ff0877ac */ /* 0x000e620008000800 */
[----:B------:R-:W-:Y:S01]  /*0030*/  BSSY.RECONVERGENT B0, `(.L_x_4) ;  /* 0x0000018000007945 */ /* 0x000fe20003800200 */
[----:B------:R-:W0:Y:S01]  /*0040*/  S2R R9, SR_TID.X ;  /* 0x0000000000097919 */ /* 0x000e220000002100 */
[----:B------:R-:W2:Y:S01]  /*0050*/  LDCU.64 UR6, c[0x0][0x358] ;  /* 0x00006b00ff0677ac */ /* 0x000ea20008000a00 */
[----:B------:R-:W3:Y:S01]  /*0060*/  S2R R5, SR_CTAID.Y ;  /* 0x0000000000057919 */ /* 0x000ee20000002600 */
[----:B------:R-:W3:Y:S01]  /*0070*/  S2R R6, SR_TID.Y ;  /* 0x0000000000067919 */ /* 0x000ee20000002200 */
[----:B0-----:R-:W-:Y:S02]  /*0080*/  IMAD R0, R0, 0x20, R9 ;  /* 0x0000002000007824 */ /* 0x001fe400078e0209 */
[----:B---3--:R-:W-:-:S05]  /*0090*/  IMAD R5, R5, 0x20, R6 ;  /* 0x0000002005057824 */ /* 0x008fca00078e0206 */
[----:B------:R-:W-:-:S04]  /*00a0*/  VIMNMX R2, PT, PT, R0, R5, !PT ;  /* 0x0000000500027248 */ /* 0x000fc80007fe0100 */
[C---:B-1----:R-:W-:Y:S02]  /*00b0*/  ISETP.GE.AND P1, PT, R2.reuse, UR8, PT ;  /* 0x0000000802007c0c */ /* 0x042fe4000bf26270 */
[----:B------:R-:W-:-:S11]  /*00c0*/  ISETP.GE.AND P0, PT, R2, UR8, PT ;  /* 0x0000000802007c0c */ /* 0x000fd6000bf06270 */
[----:B--2---:R-:W-:Y:S05]  /*00d0*/  @P1 BRA `(.L_x_5) ;  /* 0x0000000000341947 */ /* 0x004fea0003800000 */
[----:B------:R-:W-:-:S05]  /*00e0*/  LOP3.LUT R2, R9, 0x1f, R6, 0x78, !PT ;  /* 0x0000001f09027812 */ /* 0x000fca00078e7806 */
[----:B------:R-:W-:-:S05]  /*00f0*/  IMAD R4, R6, 0x20, R2 ;  /* 0x0000002006047824 */ /* 0x000fca00078e0202 */
[----:B------:R-:W-:-:S13]  /*0100*/  ISETP.GT.U32.AND P1, PT, R4, 0x3ff, PT ;  /* 0x000003ff0400780c */ /* 0x000fda0003f24070 */
[----:B------:R-:W-:Y:S05]  /*0110*/  @P1 BRA `(.L_x_5) ;  /* 0x0000000000241947 */ /* 0x000fea0003800000 */
[----:B------:R-:W0:Y:S01]  /*0120*/  LDC.64 R2, c[0x0][0x380] ;  /* 0x0000e000ff027b82 */ /* 0x000e220000000a00 */
[----:B------:R-:W-:-:S04]  /*0130*/  IMAD R7, R5, UR8, R0 ;  /* 0x0000000805077c24 */ /* 0x000fc8000f8e0200 */
[----:B0-----:R-:W-:-:S06]  /*0140*/  IMAD.WIDE R2, R7, 0x4, R2 ;  /* 0x0000000407027825 */ /* 0x001fcc00078e0202 */
[----:B------:R-:W2:Y:S01]  /*0150*/  LDG.E R2, desc[UR6][R2.64] ;  /* 0x0000000602027981 */ /* 0x000ea2000c1e1900 */
[----:B------:R-:W0:Y:S01]  /*0160*/  S2UR UR5, SR_CgaCtaId ;  /* 0x00000000000579c3 */ /* 0x000e220000008800 */
[----:B------:R-:W-:Y:S02]  /*0170*/  UMOV UR4, 0x400 ;  /* 0x0000040000047882 */ /* 0x000fe40000000000 */
[----:B0-----:R-:W-:-:S06]  /*0180*/  ULEA UR4, UR5, UR4, 0x18 ;  /* 0x0000000405047291 */ /* 0x001fcc000f8ec0ff */
[----:B------:R-:W-:-:S05]  /*0190*/  LEA R7, R4, UR4, 0x2 ;  /* 0x0000000404077c11 */ /* 0x000fca000f8e10ff */
[----:B--2---:R0:W-:Y:S02]  /*01a0*/  STS [R7], R2 ;  /* 0x0000000207007388 */ /* 0x0041e40000000800 */
.L_x_5:
[----:B------:R-:W-:Y:S05]  /*01b0*/  BSYNC.RECONVERGENT B0 ;  /* 0x0000000000007941 */ /* 0x000fea0003800200 */
.L_x_4:
[----:B------:R-:W-:Y:S06]  /*01c0*/  BAR.SYNC.DEFER_BLOCKING 0x0 ;  /* 0x0000000000007b1d */ /* 0x000fec0000010000 */
[----:B------:R-:W-:Y:S05]  /*01d0*/  @P0 EXIT ;  /* 0x000000000000094d */ /* 0x000fea0003800000 */
[----:B------:R-:W-:-:S05]  /*01e0*/  LOP3.LUT R9, R9, 0x1f, R6, 0x78, !PT ;  /* 0x0000001f09097812 */ /* 0x000fca00078e7806 */
[----:B------:R-:W-:-:S05]  /*01f0*/  IMAD R9, R6, 0x20, R9 ;  /* 0x0000002006097824 */ /* 0x000fca00078e0209 */
[----:B------:R-:W-:-:S13]  /*0200*/  ISETP.GT.U32.AND P0, PT, R9, 0x3ff, PT ;  /* 0x000003ff0900780c */ /* 0x000fda0003f04070 */
[----:B------:R-:W-:Y:S05]  /*0210*/  @P0 EXIT ;  /* 0x000000000000094d */ /* 0x000fea0003800000 */
[----:B------:R-:W1:Y:S01]  /*0220*/  S2UR UR5, SR_CgaCtaId ;  /* 0x00000000000579c3 */ /* 0x000e620000008800 */
[----:B------:R-:W-:Y:S01]  /*0230*/  UMOV UR4, 0x400 ;  /* 0x0000040000047882 */ /* 0x000fe20000000000 */
[----:B------:R-:W-:-:S06]  /*0240*/  IMAD R5, R5, UR8, R0 ;  /* 0x0000000805057c24 */ /* 0x000fcc000f8e0200 */
[----:B0-----:R-:W0:Y:S01]  /*0250*/  LDC.64 R2, c[0x0][0x388] ;  /* 0x0000e200ff027b82 */ /* 0x001e220000000a00 */
[----:B-1----:R-:W-:-:S06]  /*0260*/  ULEA UR4, UR5, UR4, 0x18 ;  /* 0x0000000405047291 */ /* 0x002fcc000f8ec0ff */
[----:B------:R-:W-:Y:S01]  /*0270*/  LEA R4, R9, UR4, 0x2 ;  /* 0x0000000409047c11 */ /* 0x000fe2000f8e10ff */
[----:B0-----:R-:W-:-:S05]  /*0280*/  IMAD.WIDE R2, R5, 0x4, R2 ;  /* 0x0000000405027825 */ /* 0x001fca00078e0202 */
[----:B------:R-:W0:Y:S02]  /*0290*/  LDS R4, [R4] ;  /* 0x0000000004047984 */ /* 0x000e240000000800 */
[----:B0-----:R-:W-:-:S05]  /*02a0*/  FADD R5, R4, R4 ;  /* 0x0000000404057221 */ /* 0x001fca0000000000 */
[----:B------:R-:W-:Y:S01]  /*02b0*/  STG.E desc[UR6][R2.64], R5 ;  /* 0x0000000502007986 */ /* 0x000fe2000c101906 */
[----:B------:R-:W-:Y:S05]  /*02c0*/  EXIT ;  /* 0x000000000000794d */ /* 0x000fea0003800000 */
.L_x_6:
        /* <DEDUP_REMOVED lines=11> */
.L_x_12:


//--------------------- .text._Z14basicSwizzlingPfS_i --------------------------
	.section	.text._Z14basicSwizzlingPfS_i,"ax",@progbits
	.align	128
        .global         _Z14basicSwizzlingPfS_i
        .type           _Z14basicSwizzlingPfS_i,@function
        .size           _Z14basicSwizzlingPfS_i,(.L_x_13 - _Z14basicSwizzlingPfS_i)
        .other          _Z14basicSwizzlingPfS_i,@"STO_CUDA_ENTRY STV_DEFAULT"
_Z14basicSwizzlingPfS_i:
.text._Z14basicSwizzlingPfS_i:
[----:B------:R-:W-:Y:S01]  /*0000*/  LDC R1, c[0x0][0x37c] ;  /* 0x0000df00ff017b82 */ /* 0x000fe20000000800 */
[----:B------:R-:W0:Y:S01]  /*0010*/  S2R R11, SR_TID.X ;  /* 0x00000000000b7919 */ /* 0x000e220000002100 */
[----:B------:R-:W0:Y:S02]  /*0020*/  LDCU UR4, c[0x0][0x390] ;  /* 0x00007200ff0477ac */ /* 0x000e240008000800 */
[----:B0-----:R-:W-:-:S13]  /*0030*/  ISETP.GE.AND P0, PT, R11, UR4, PT ;  /* 0x000000040b007c0c */ /* 0x001fda000bf06270 */
[----:B------:R-:W-:Y:S05]  /*0040*/  @P0 EXIT ;  /* 0x000000000000094d */ /* 0x000fea0003800000 */
[----:B------:R-:W0:Y:S01]  /*0050*/  LDC.64 R2, c[0x0][0x380] ;  /* 0x0000e000ff027b82 */ /* 0x000e220000000a00 */
[----:B------:R-:W1:Y:S07]  /*0060*/  LDCU.64 UR6, c[0x0][0x358] ;  /* 0x00006b00ff0677ac */ /* 0x000e6e0008000a00 */
[----:B------:R-:W2:Y:S01]  /*0070*/  S2UR UR5, SR_CgaCtaId ;  /* 0x00000000000579c3 */ /* 0x000ea20000008800 */
[----:B------:R-:W-:Y:S01]  /*0080*/  UMOV UR4, 0x400 ;  /* 0x0000040000047882 */ /* 0x000fe20000000000 */
[----:B------:R-:W-:-:S06]  /*0090*/  SHF.R.U32.HI R0, RZ, 0x5, R11 ;  /* 0x00000005ff007819 */ /* 0x000fcc000001160b */
[----:B------:R-:W3:Y:S01]  /*00a0*/  LDC.64 R4, c[0x0][0x388] ;  /* 0x0000e200ff047b82 */ /* 0x000ee20000000a00 */
[----:B0-----:R-:W-:-:S05]  /*00b0*/  IMAD.WIDE.U32 R2, R11, 0x4, R2 ;  /* 0x000000040b027825 */ /* 0x001fca00078e0002 */
[----:B-1----:R3:W4:Y:S01]  /*00c0*/  LDG.E R6, desc[UR6][R2.64] ;  /* 0x0000000602067981 */ /* 0x002722000c1e1900 */
[----:B------:R-:W-:Y:S01]  /*00d0*/  LOP3.LUT R0, R0, R11, RZ, 0x3c, !PT ;  /* 0x0000000b00007212 */ /* 0x000fe200078e3cff */
[----:B--2---:R-:W-:-:S06]  /*00e0*/  ULEA UR4, UR5, UR4, 0x18 ;  /* 0x0000000405047291 */ /* 0x004fcc000f8ec0ff */
[----:B------:R-:W-:Y:S01]  /*00f0*/  LEA R7, R0, UR4, 0x2 ;  /* 0x0000000400077c11 */ /* 0x000fe2000f8e10ff */
[----:B---3--:R-:W-:-:S04]  /*0100*/  IMAD.WIDE.U32 R2, R11, 0x4, R4 ;  /* 0x000000040b027825 */ /* 0x008fc800078e0004 */
[----:B----4-:R-:W-:Y:S01]  /*0110*/  STS [R7], R6 ;  /* 0x0000000607007388 */ /* 0x010fe20000000800 */
[----:B------:R-:W-:Y:S06]  /*0120*/  BAR.SYNC.DEFER_BLOCKING 0x0 ;  /* 0x0000000000007b1d */ /* 0x000fec0000010000 */
[----:B------:R-:W0:Y:S04]  /*0130*/  LDS R9, [R7] ;  /* 0x0000000007097984 */ /* 0x000e280000000800 */
[----:B0-----:R-:W-:Y:S01]  /*0140*/  STG.E desc[UR6][R2.64], R9 ;  /* 0x0000000902007986 */ /* 0x001fe2000c101906 */
[----:B------:R-:W-:Y:S05]  /*0150*/  EXIT ;  /* 0x000000000000794d */ /* 0x000fea0003800000 */
.L_x_7:
        /* <DEDUP_REMOVED lines=10> */
.L_x_13:


//--------------------- .nv.shared._Z20permutationSwizzlingPfS_i --------------------------
	.section	.nv.shared._Z20permutationSwizzlingPfS_i,"aw",@nobits
	.sectionflags	@""
	.align	4
.nv.shared._Z20permutationSwizzlingPfS_i:
	.zero		5120


//--------------------- .nv.shared.reserved.0     --------------------------
	.section	.nv.shared.reserved.0,"aw",@nobits
	.weak		__nv_reservedSMEM_offset_0_alias
	.size		__nv_reservedSMEM_offset_0_alias, 0, 64
	.other		__nv_reservedSMEM_offset_0_alias,@"STO_CUDA_RESERVED_SHARED STV_DEFAULT"
__nv_reservedSMEM_offset_0_alias:
	.zero		0
	.zero		64


//--------------------- .nv.shared._Z21compareAccessPatternsPf --------------------------
	.section	.nv.shared._Z21compareAccessPatternsPf,"aw",@nobits
	.sectionflags	@""
	.align	4
.nv.shared._Z21compareAccessPatternsPf:
	.zero		9344


//--------------------- .nv.shared._Z17swizzledTransposePfS_i --------------------------
	.section	.nv.shared._Z17swizzledTransposePfS_i,"aw",@nobits
	.sectionflags	@""
	.align	4
.nv.shared._Z17swizzledTransposePfS_i:
	.zero		5248


//--------------------- .nv.shared._Z17advancedSwizzlingPfS_i --------------------------
	.section	.nv.shared._Z17advancedSwizzlingPfS_i,"aw",@nobits
	.sectionflags	@""
	.align	4
.nv.shared._Z17advancedSwizzlingPfS_i:
	.zero		5120


//--------------------- .nv.shared._Z14swizzledTilingPfS_i --------------------------
	.section	.nv.shared._Z14swizzledTilingPfS_i,"aw",@nobits
	.sectionflags	@""
	.align	4
.nv.shared._Z14swizzledTilingPfS_i:
	.zero		5120


//--------------------- .nv.shared._Z14basicSwizzlingPfS_i --------------------------
	.section	.nv.shared._Z14basicSwizzlingPfS_i,"aw",@nobits
	.sectionflags	@""
	.align	4
.nv.shared._Z14basicSwizzlingPfS_i:
	.zero		5120


//--------------------- .nv.constant0._Z20permutationSwizzlingPfS_i --------------------------
	.section	.nv.constant0._Z20permutationSwizzlingPfS_i,"a",@progbits
	.sectionflags	@""
	.align	4
.nv.constant0._Z20permutationSwizzlingPfS_i:
	.zero		916


//--------------------- .nv.constant0._Z21compareAccessPatternsPf --------------------------
	.section	.nv.constant0._Z21compareAccessPatternsPf,"a",@progbits
	.sectionflags	@""
	.align	4
.nv.constant0._Z21compareAccessPatternsPf:
	.zero		904


//--------------------- .nv.constant0._Z17swizzledTransposePfS_i --------------------------
	.section	.nv.constant0._Z17swizzledTransposePfS_i,"a",@progbits
	.sectionflags	@""
	.align	4
.nv.constant0._Z17swizzledTransposePfS_i:
	.zero		916


//--------------------- .nv.constant0._Z17advancedSwizzlingPfS_i --------------------------
	.section	.nv.constant0._Z17advancedSwizzlingPfS_i,"a",@progbits
	.sectionflags	@""
	.align	4
.nv.constant0._Z17advancedSwizzlingPfS_i:
	.zero		916


//--------------------- .nv.constant0._Z14swizzledTilingPfS_i --------------------------
	.section	.nv.constant0._Z14swizzledTilingPfS_i,"a",@progbits
	.sectionflags	@""
	.align	4
.nv.constant0._Z14swizzledTilingPfS_i:
	.zero		916


//--------------------- .nv.constant0._Z14basicSwizzlingPfS_i --------------------------
	.section	.nv.constant0._Z14basicSwizzlingPfS_i,"a",@progbits
	.sectionflags	@""
	.align	4
.nv.constant0._Z14basicSwizzlingPfS_i:
	.zero		916


//--------------------- SYMBOLS --------------------------

	.type		.nv.reservedSmem.offset0,@object
	.size		.nv.reservedSmem.offset0,0x4
	.type		.nv.reservedSmem.cap,@object
	.size		.nv.reservedSmem.cap,0x4
